//
// Generated by NVIDIA NVVM Compiler
//
// Compiler Build ID: CL-36424714
// Cuda compilation tools, release 13.0, V13.0.88
// Based on NVVM 20.0.0
//

.version 9.0
.target sm_100
.address_size 64

	// .globl	_Z18matMultCUDAKernel1PKfS0_Pfi

.visible .entry _Z18matMultCUDAKernel1PKfS0_Pfi(
	.param .u64 .ptr .align 1 _Z18matMultCUDAKernel1PKfS0_Pfi_param_0,
	.param .u64 .ptr .align 1 _Z18matMultCUDAKernel1PKfS0_Pfi_param_1,
	.param .u64 .ptr .align 1 _Z18matMultCUDAKernel1PKfS0_Pfi_param_2,
	.param .u32 _Z18matMultCUDAKernel1PKfS0_Pfi_param_3
)
{
	.reg .pred 	%p<10>;
	.reg .b32 	%r<40>;
	.reg .b32 	%f<133>;
	.reg .b64 	%rd<67>;

	ld.param.u64 	%rd14, [_Z18matMultCUDAKernel1PKfS0_Pfi_param_0];
	ld.param.u64 	%rd15, [_Z18matMultCUDAKernel1PKfS0_Pfi_param_1];
	ld.param.u32 	%r17, [_Z18matMultCUDAKernel1PKfS0_Pfi_param_3];
	cvta.to.global.u64 	%rd1, %rd15;
	cvta.to.global.u64 	%rd2, %rd14;
	mov.u32 	%r18, %ctaid.x;
	mov.u32 	%r19, %ntid.x;
	mov.u32 	%r20, %tid.x;
	mad.lo.s32 	%r1, %r18, %r19, %r20;
	mov.u32 	%r21, %ctaid.y;
	mov.u32 	%r22, %ntid.y;
	mov.u32 	%r23, %tid.y;
	mad.lo.s32 	%r2, %r21, %r22, %r23;
	max.s32 	%r24, %r2, %r1;
	setp.ge.s32 	%p1, %r24, %r17;
	@%p1 bra 	$L__BB0_13;
	mul.lo.s32 	%r3, %r17, %r2;
	and.b32  	%r4, %r17, 7;
	setp.lt.u32 	%p2, %r17, 8;
	mov.b32 	%r38, 0;
	mov.f32 	%f124, 0f00000000;
	mov.f32 	%f132, %f124;
	@%p2 bra 	$L__BB0_4;
	and.b32  	%r38, %r17, 2147483640;
	neg.s32 	%r36, %r38;
	mul.wide.s32 	%rd16, %r17, 4;
	add.s64 	%rd3, %rd1, %rd16;
	mul.wide.s32 	%rd17, %r17, 8;
	add.s64 	%rd4, %rd1, %rd17;
	mul.wide.s32 	%rd18, %r17, 12;
	add.s64 	%rd5, %rd1, %rd18;
	mul.wide.s32 	%rd19, %r17, 16;
	add.s64 	%rd6, %rd1, %rd19;
	mul.wide.s32 	%rd20, %r17, 20;
	add.s64 	%rd7, %rd1, %rd20;
	mul.wide.s32 	%rd21, %r17, 24;
	add.s64 	%rd8, %rd1, %rd21;
	mul.wide.s32 	%rd22, %r17, 28;
	add.s64 	%rd9, %rd1, %rd22;
	mul.wide.u32 	%rd23, %r3, 4;
	add.s64 	%rd24, %rd23, %rd2;
	add.s64 	%rd66, %rd24, 16;
	mov.f32 	%f124, 0f00000000;
	mov.u32 	%r35, %r1;
$L__BB0_3:
	.pragma "nounroll";
	mul.wide.s32 	%rd25, %r35, 4;
	add.s64 	%rd26, %rd3, %rd25;
	add.s64 	%rd27, %rd4, %rd25;
	add.s64 	%rd28, %rd5, %rd25;
	add.s64 	%rd29, %rd6, %rd25;
	add.s64 	%rd30, %rd7, %rd25;
	add.s64 	%rd31, %rd8, %rd25;
	add.s64 	%rd32, %rd9, %rd25;
	add.s64 	%rd33, %rd1, %rd25;
	ld.global.f32 	%f23, [%rd66+-16];
	ld.global.f32 	%f24, [%rd33];
	mul.f32 	%f25, %f23, %f24;
	sub.f32 	%f26, %f124, %f25;
	sub.f32 	%f27, %f132, %f26;
	sub.f32 	%f28, %f27, %f132;
	add.f32 	%f29, %f26, %f28;
	ld.global.f32 	%f30, [%rd66+-12];
	ld.global.f32 	%f31, [%rd26];
	mul.f32 	%f32, %f30, %f31;
	sub.f32 	%f33, %f29, %f32;
	sub.f32 	%f34, %f27, %f33;
	sub.f32 	%f35, %f34, %f27;
	add.f32 	%f36, %f33, %f35;
	ld.global.f32 	%f37, [%rd66+-8];
	ld.global.f32 	%f38, [%rd27];
	mul.f32 	%f39, %f37, %f38;
	sub.f32 	%f40, %f36, %f39;
	sub.f32 	%f41, %f34, %f40;
	sub.f32 	%f42, %f41, %f34;
	add.f32 	%f43, %f40, %f42;
	ld.global.f32 	%f44, [%rd66+-4];
	ld.global.f32 	%f45, [%rd28];
	mul.f32 	%f46, %f44, %f45;
	sub.f32 	%f47, %f43, %f46;
	sub.f32 	%f48, %f41, %f47;
	sub.f32 	%f49, %f48, %f41;
	add.f32 	%f50, %f47, %f49;
	ld.global.f32 	%f51, [%rd66];
	ld.global.f32 	%f52, [%rd29];
	mul.f32 	%f53, %f51, %f52;
	sub.f32 	%f54, %f50, %f53;
	sub.f32 	%f55, %f48, %f54;
	sub.f32 	%f56, %f55, %f48;
	add.f32 	%f57, %f54, %f56;
	ld.global.f32 	%f58, [%rd66+4];
	ld.global.f32 	%f59, [%rd30];
	mul.f32 	%f60, %f58, %f59;
	sub.f32 	%f61, %f57, %f60;
	sub.f32 	%f62, %f55, %f61;
	sub.f32 	%f63, %f62, %f55;
	add.f32 	%f64, %f61, %f63;
	ld.global.f32 	%f65, [%rd66+8];
	ld.global.f32 	%f66, [%rd31];
	mul.f32 	%f67, %f65, %f66;
	sub.f32 	%f68, %f64, %f67;
	sub.f32 	%f69, %f62, %f68;
	sub.f32 	%f70, %f69, %f62;
	add.f32 	%f71, %f68, %f70;
	ld.global.f32 	%f72, [%rd66+12];
	ld.global.f32 	%f73, [%rd32];
	mul.f32 	%f74, %f72, %f73;
	sub.f32 	%f75, %f71, %f74;
	sub.f32 	%f132, %f69, %f75;
	sub.f32 	%f76, %f132, %f69;
	add.f32 	%f124, %f75, %f76;
	add.s32 	%r36, %r36, 8;
	shl.b32 	%r26, %r17, 3;
	add.s32 	%r35, %r35, %r26;
	add.s64 	%rd66, %rd66, 32;
	setp.ne.s32 	%p3, %r36, 0;
	@%p3 bra 	$L__BB0_3;
$L__BB0_4:
	setp.eq.s32 	%p4, %r4, 0;
	@%p4 bra 	$L__BB0_12;
	and.b32  	%r12, %r17, 3;
	setp.lt.u32 	%p5, %r4, 4;
	@%p5 bra 	$L__BB0_7;
	add.s32 	%r27, %r38, %r3;
	mul.wide.u32 	%rd34, %r27, 4;
	add.s64 	%rd35, %rd2, %rd34;
	ld.global.f32 	%f78, [%rd35];
	mad.lo.s32 	%r28, %r38, %r17, %r1;
	mul.wide.s32 	%rd36, %r28, 4;
	add.s64 	%rd37, %rd1, %rd36;
	ld.global.f32 	%f79, [%rd37];
	mul.f32 	%f80, %f78, %f79;
	sub.f32 	%f81, %f124, %f80;
	sub.f32 	%f82, %f132, %f81;
	sub.f32 	%f83, %f82, %f132;
	add.f32 	%f84, %f81, %f83;
	cvt.u64.u32 	%rd38, %r3;
	cvt.u64.u32 	%rd39, %r38;
	add.s64 	%rd40, %rd39, %rd38;
	shl.b64 	%rd41, %rd40, 2;
	add.s64 	%rd42, %rd2, %rd41;
	ld.global.f32 	%f85, [%rd42+4];
	mul.wide.s32 	%rd43, %r17, 4;
	add.s64 	%rd44, %rd37, %rd43;
	ld.global.f32 	%f86, [%rd44];
	mul.f32 	%f87, %f85, %f86;
	sub.f32 	%f88, %f84, %f87;
	sub.f32 	%f89, %f82, %f88;
	sub.f32 	%f90, %f89, %f82;
	add.f32 	%f91, %f88, %f90;
	ld.global.f32 	%f92, [%rd42+8];
	add.s64 	%rd45, %rd44, %rd43;
	ld.global.f32 	%f93, [%rd45];
	mul.f32 	%f94, %f92, %f93;
	sub.f32 	%f95, %f91, %f94;
	sub.f32 	%f96, %f89, %f95;
	sub.f32 	%f97, %f96, %f89;
	add.f32 	%f98, %f95, %f97;
	ld.global.f32 	%f99, [%rd42+12];
	add.s64 	%rd46, %rd45, %rd43;
	ld.global.f32 	%f100, [%rd46];
	mul.f32 	%f101, %f99, %f100;
	sub.f32 	%f102, %f98, %f101;
	sub.f32 	%f132, %f96, %f102;
	sub.f32 	%f103, %f132, %f96;
	add.f32 	%f124, %f102, %f103;
	add.s32 	%r38, %r38, 4;
$L__BB0_7:
	setp.eq.s32 	%p6, %r12, 0;
	@%p6 bra 	$L__BB0_12;
	setp.eq.s32 	%p7, %r12, 1;
	@%p7 bra 	$L__BB0_10;
	add.s32 	%r29, %r38, %r3;
	mul.wide.u32 	%rd47, %r29, 4;
	add.s64 	%rd48, %rd2, %rd47;
	ld.global.f32 	%f105, [%rd48];
	mad.lo.s32 	%r30, %r38, %r17, %r1;
	mul.wide.s32 	%rd49, %r30, 4;
	add.s64 	%rd50, %rd1, %rd49;
	ld.global.f32 	%f106, [%rd50];
	mul.f32 	%f107, %f105, %f106;
	sub.f32 	%f108, %f124, %f107;
	sub.f32 	%f109, %f132, %f108;
	sub.f32 	%f110, %f109, %f132;
	add.f32 	%f111, %f108, %f110;
	cvt.u64.u32 	%rd51, %r3;
	cvt.u64.u32 	%rd52, %r38;
	add.s64 	%rd53, %rd52, %rd51;
	shl.b64 	%rd54, %rd53, 2;
	add.s64 	%rd55, %rd2, %rd54;
	ld.global.f32 	%f112, [%rd55+4];
	mul.wide.s32 	%rd56, %r17, 4;
	add.s64 	%rd57, %rd50, %rd56;
	ld.global.f32 	%f113, [%rd57];
	mul.f32 	%f114, %f112, %f113;
	sub.f32 	%f115, %f111, %f114;
	sub.f32 	%f132, %f109, %f115;
	sub.f32 	%f116, %f132, %f109;
	add.f32 	%f124, %f115, %f116;
	add.s32 	%r38, %r38, 2;
$L__BB0_10:
	and.b32  	%r31, %r17, 1;
	setp.eq.b32 	%p8, %r31, 1;
	not.pred 	%p9, %p8;
	@%p9 bra 	$L__BB0_12;
	add.s32 	%r32, %r38, %r3;
	mul.wide.u32 	%rd58, %r32, 4;
	add.s64 	%rd59, %rd2, %rd58;
	ld.global.f32 	%f117, [%rd59];
	mad.lo.s32 	%r33, %r38, %r17, %r1;
	mul.wide.s32 	%rd60, %r33, 4;
	add.s64 	%rd61, %rd1, %rd60;
	ld.global.f32 	%f118, [%rd61];
	mul.f32 	%f119, %f117, %f118;
	sub.f32 	%f120, %f124, %f119;
	sub.f32 	%f132, %f132, %f120;
$L__BB0_12:
	ld.param.u64 	%rd65, [_Z18matMultCUDAKernel1PKfS0_Pfi_param_2];
	add.s32 	%r34, %r3, %r1;
	cvta.to.global.u64 	%rd62, %rd65;
	mul.wide.s32 	%rd63, %r34, 4;
	add.s64 	%rd64, %rd62, %rd63;
	st.global.f32 	[%rd64], %f132;
$L__BB0_13:
	ret;

}


// ===== COMPILED SASS (sm_100) =====

	.target	sm_100

	.elftype	@"ET_EXEC"


//--------------------- .note.nv.tkinfo           --------------------------
	.section	.note.nv.tkinfo,"",@"SHT_NOTE"
	.sectionflags	@"SHF_NOTE_NV_TKINFO"
	.tkinfo
        /*0018*/ 	.word	0x00000002
        /*0030*/ 	.string	""
        /*0030*/ 	.string	"ptxas"
        /*0030*/ 	.string	"Cuda compilation tools, release 13.0, V13.0.88"
        /*0030*/ 	.string	"Build cuda_13.0.r13.0/compiler.36424714_0"
        /*0030*/ 	.string	"-arch sm_100 -m 64 "



//--------------------- .note.nv.cuinfo           --------------------------
	.section	.note.nv.cuinfo,"",@"SHT_NOTE"
	.sectionflags	@"SHF_NOTE_NV_CUINFO"
        /*0018*/ 	.short	0x0002
        /*001a*/ 	.short	0x0064
        /*001c*/ 	.short	0x0082
	.zero		2


//--------------------- .nv.info                  --------------------------
	.section	.nv.info,"",@"SHT_CUDA_INFO"
	.align	4


	//----- nvinfo : EIATTR_REGCOUNT
	.align		4
        /*0000*/ 	.byte	0x04, 0x2f
        /*0002*/ 	.short	(.L_1 - .L_0)
	.align		4
.L_0:
        /*0004*/ 	.word	index@(_Z18matMultCUDAKernel1PKfS0_Pfi)
        /*0008*/ 	.word	0x00000020


	//----- nvinfo : EIATTR_FRAME_SIZE
	.align		4
.L_1:
        /*000c*/ 	.byte	0x04, 0x11
        /*000e*/ 	.short	(.L_3 - .L_2)
	.align		4
.L_2:
        /*0010*/ 	.word	index@(_Z18matMultCUDAKernel1PKfS0_Pfi)
        /*0014*/ 	.word	0x00000000


	//----- nvinfo : EIATTR_MIN_STACK_SIZE
	.align		4
.L_3:
        /*0018*/ 	.byte	0x04, 0x12
        /*001a*/ 	.short	(.L_5 - .L_4)
	.align		4
.L_4:
        /*001c*/ 	.word	index@(_Z18matMultCUDAKernel1PKfS0_Pfi)
        /*0020*/ 	.word	0x00000000
.L_5:


//--------------------- .nv.compat                --------------------------
	.section	.nv.compat,"",@"SHT_CUDA_COMPAT_INFO"
	.align	4
        /*0000*/ 	.byte	0x02, 0x09, 0x00, 0x00, 0x02, 0x02, 0x01, 0x00, 0x02, 0x05, 0x05, 0x00, 0x03, 0x07, 0x01, 0x01
        /*0010*/ 	.byte	0x02, 0x03, 0x00, 0x00, 0x02, 0x06, 0x01, 0x00, 0x04, 0x0b, 0x08, 0x00, 0x09, 0x00, 0x00, 0x00
        /*0020*/ 	.byte	0x00, 0x00, 0x00, 0x00


//--------------------- .nv.info._Z18matMultCUDAKernel1PKfS0_Pfi --------------------------
	.section	.nv.info._Z18matMultCUDAKernel1PKfS0_Pfi,"",@"SHT_CUDA_INFO"
	.sectionflags	@""
	.align	4


	//----- nvinfo : EIATTR_CUDA_API_VERSION
	.align		4
        /*0000*/ 	.byte	0x04, 0x37
        /*0002*/ 	.short	(.L_7 - .L_6)
.L_6:
        /*0004*/ 	.word	0x00000082


	//----- nvinfo : EIATTR_KPARAM_INFO
	.align		4
.L_7:
        /*0008*/ 	.byte	0x04, 0x17
        /*000a*/ 	.short	(.L_9 - .L_8)
.L_8:
        /*000c*/ 	.word	0x00000000
        /*0010*/ 	.short	0x0003
        /*0012*/ 	.short	0x0018
        /*0014*/ 	.byte	0x00, 0xf0, 0x11, 0x00


	//----- nvinfo : EIATTR_KPARAM_INFO
	.align		4
.L_9:
        /*0018*/ 	.byte	0x04, 0x17
        /*001a*/ 	.short	(.L_11 - .L_10)
.L_10:
        /*001c*/ 	.word	0x00000000
        /*0020*/ 	.short	0x0002
        /*0022*/ 	.short	0x0010
        /*0024*/ 	.byte	0x00, 0xf5, 0x21, 0x00


	//----- nvinfo : EIATTR_KPARAM_INFO
	.align		4
.L_11:
        /*0028*/ 	.byte	0x04, 0x17
        /*002a*/ 	.short	(.L_13 - .L_12)
.L_12:
        /*002c*/ 	.word	0x00000000
        /*0030*/ 	.short	0x0001
        /*0032*/ 	.short	0x0008
        /*0034*/ 	.byte	0x00, 0xf5, 0x21, 0x00


	//----- nvinfo : EIATTR_KPARAM_INFO
	.align		4
.L_13:
        /*0038*/ 	.byte	0x04, 0x17
        /*003a*/ 	.short	(.L_15 - .L_14)
.L_14:
        /*003c*/ 	.word	0x00000000
        /*0040*/ 	.short	0x0000
        /*0042*/ 	.short	0x0000
        /*0044*/ 	.byte	0x00, 0xf5, 0x21, 0x00


	//----- nvinfo : EIATTR_SPARSE_MMA_MASK
	.align		4
.L_15:
        /*0048*/ 	.byte	0x03, 0x50
        /*004a*/ 	.short	0x0000


	//----- nvinfo : EIATTR_MAXREG_COUNT
	.align		4
        /*004c*/ 	.byte	0x03, 0x1b
        /*004e*/ 	.short	0x00ff


	//----- nvinfo : EIATTR_MERCURY_ISA_VERSION
	.align		4
        /*0050*/ 	.byte	0x03, 0x5f
        /*0052*/ 	.short	0x0101


	//----- nvinfo : EIATTR_VRC_CTA_INIT_COUNT
	.align		4
        /*0054*/ 	.byte	0x02, 0x4a
	.zero		1
	.zero		1


	//----- nvinfo : EIATTR_EXIT_INSTR_OFFSETS
	.align		4
        /*0058*/ 	.byte	0x04, 0x1c
        /*005a*/ 	.short	(.L_17 - .L_16)


	//   ....[0]....
.L_16:
        /*005c*/ 	.word	0x000000c0


	//   ....[1]....
        /*0060*/ 	.word	0x00000bc0


	//----- nvinfo : EIATTR_CBANK_PARAM_SIZE
	.align		4
.L_17:
        /*0064*/ 	.byte	0x03, 0x19
        /*0066*/ 	.short	0x001c


	//----- nvinfo : EIATTR_PARAM_CBANK
	.align		4
        /*0068*/ 	.byte	0x04, 0x0a
        /*006a*/ 	.short	(.L_19 - .L_18)
	.align		4
.L_18:
        /*006c*/ 	.word	index@(.nv.constant0._Z18matMultCUDAKernel1PKfS0_Pfi)
        /*0070*/ 	.short	0x0380
        /*0072*/ 	.short	0x001c


	//----- nvinfo : EIATTR_SW_WAR
	.align		4
.L_19:
        /*0074*/ 	.byte	0x04, 0x36
        /*0076*/ 	.short	(.L_21 - .L_20)
.L_20:
        /*0078*/ 	.word	0x00000008
.L_21:


//--------------------- .nv.callgraph             --------------------------
	.section	.nv.callgraph,"",@"SHT_CUDA_CALLGRAPH"
	.align	4
	.sectionentsize	8
	.align		4
        /*0000*/ 	.word	0x00000000
	.align		4
        /*0004*/ 	.word	0xffffffff
	.align		4
        /*0008*/ 	.word	0x00000000
	.align		4
        /*000c*/ 	.word	0xfffffffe
	.align		4
        /*0010*/ 	.word	0x00000000
	.align		4
        /*0014*/ 	.word	0xfffffffd
	.align		4
        /*0018*/ 	.word	0x00000000
	.align		4
        /*001c*/ 	.word	0xfffffffc


//--------------------- .text._Z18matMultCUDAKernel1PKfS0_Pfi --------------------------
	.section	.text._Z18matMultCUDAKernel1PKfS0_Pfi,"ax",@progbits
	.align	128
        .global         _Z18matMultCUDAKernel1PKfS0_Pfi
        .type           _Z18matMultCUDAKernel1PKfS0_Pfi,@function
        .size           _Z18matMultCUDAKernel1PKfS0_Pfi,(.L_x_6 - _Z18matMultCUDAKernel1PKfS0_Pfi)
        .other          _Z18matMultCUDAKernel1PKfS0_Pfi,@"STO_CUDA_ENTRY STV_DEFAULT"
_Z18matMultCUDAKernel1PKfS0_Pfi:
.text._Z18matMultCUDAKernel1PKfS0_Pfi:
[----:B------:R-:W-:Y:S01]  /*0000*/  LDC R1, c[0x0][0x37c] ;  /* 0x0000df00ff017b82 */ /* 0x000fe20000000800 */
[----:B------:R-:W0:Y:S07]  /*0010*/  S2R R2, SR_TID.X ;  /* 0x0000000000027919 */ /* 0x000e2e0000002100 */
[----:B------:R-:W0:Y:S01]  /*0020*/  LDC R3, c[0x0][0x360] ;  /* 0x0000d800ff037b82 */ /* 0x000e220000000800 */
[----:B------:R-:W1:Y:S07]  /*0030*/  S2R R5, SR_TID.Y ;  /* 0x0000000000057919 */ /* 0x000e6e0000002200 */
[----:B------:R-:W0:Y:S08]  /*0040*/  S2UR UR4, SR_CTAID.X ;  /* 0x00000000000479c3 */ /* 0x000e300000002500 */
[----:B------:R-:W1:Y:S08]  /*0050*/  S2UR UR5, SR_CTAID.Y ;  /* 0x00000000000579c3 */ /* 0x000e700000002600 */
[----:B------:R-:W1:Y:S08]  /*0060*/  LDC R4, c[0x0][0x364] ;  /* 0x0000d900ff047b82 */ /* 0x000e700000000800 */
[----:B------:R-:W2:Y:S01]  /*0070*/  LDC R0, c[0x0][0x398] ;  /* 0x0000e600ff007b82 */ /* 0x000ea20000000800 */
[----:B0-----:R-:W-:-:S02]  /*0080*/  IMAD R3, R3, UR4, R2 ;  /* 0x0000000403037c24 */ /* 0x001fc4000f8e0202 */
[----:B-1----:R-:W-:-:S05]  /*0090*/  IMAD R4, R4, UR5, R5 ;  /* 0x0000000504047c24 */ /* 0x002fca000f8e0205 */
[----:B------:R-:W-:-:S04]  /*00a0*/  VIMNMX R5, PT, PT, R3, R4, !PT ;  /* 0x0000000403057248 */ /* 0x000fc80007fe0100 */
[----:B--2---:R-:W-:-:S13]  /*00b0*/  ISETP.GE.AND P0, PT, R5, R0, PT ;  /* 0x000000000500720c */ /* 0x004fda0003f06270 */
[----:B------:R-:W-:Y:S05]  /*00c0*/  @P0 EXIT ;  /* 0x000000000000094d */ /* 0x000fea0003800000 */
[C---:B------:R-:W-:Y:S01]  /*00d0*/  ISETP.GE.U32.AND P1, PT, R0.reuse, 0x8, PT ;  /* 0x000000080000780c */ /* 0x040fe20003f26070 */
[----:B------:R-:W0:Y:S01]  /*00e0*/  LDCU.64 UR4, c[0x0][0x358] ;  /* 0x00006b00ff0477ac */ /* 0x000e220008000a00 */
[----:B------:R-:W-:Y:S01]  /*00f0*/  LOP3.LUT R2, R0, 0x7, RZ, 0xc0, !PT ;  /* 0x0000000700027812 */ /* 0x000fe200078ec0ff */
[----:B------:R-:W-:Y:S02]  /*0100*/  HFMA2 R5, -RZ, RZ, 0, 0 ;  /* 0x00000000ff057431 */ /* 0x000fe400000001ff */
[----:B------:R-:W-:Y:S01]  /*0110*/  IMAD R4, R4, R0, RZ ;  /* 0x0000000004047224 */ /* 0x000fe200078e02ff */
[----:B------:R-:W-:Y:S02]  /*0120*/  CS2R R20, SRZ ;  /* 0x0000000000147805 */ /* 0x000fe4000001ff00 */
[----:B------:R-:W-:-:S05]  /*0130*/  ISETP.NE.AND P0, PT, R2, RZ, PT ;  /* 0x000000ff0200720c */ /* 0x000fca0003f05270 */
[----:B------:R-:W-:Y:S08]  /*0140*/  @!P1 BRA `(.L_x_0) ;  /* 0x0000000400389947 */ /* 0x000ff00003800000 */
[----:B------:R-:W1:Y:S01]  /*0150*/  LDC.64 R6, c[0x0][0x380] ;  /* 0x0000e000ff067b82 */ /* 0x000e620000000a00 */
[----:B------:R-:W-:Y:S02]  /*0160*/  LOP3.LUT R5, R0, 0x7ffffff8, RZ, 0xc0, !PT ;  /* 0x7ffffff800057812 */ /* 0x000fe400078ec0ff */
[----:B------:R-:W-:-:S05]  /*0170*/  MOV R20, RZ ;  /* 0x000000ff00147202 */ /* 0x000fca0000000f00 */
[----:B------:R-:W2:Y:S01]  /*0180*/  LDC.64 R12, c[0x0][0x388] ;  /* 0x0000e200ff0c7b82 */ /* 0x000ea20000000a00 */
[----:B-1----:R-:W-:-:S03]  /*0190*/  IMAD.WIDE.U32 R6, R4, 0x4, R6 ;  /* 0x0000000404067825 */ /* 0x002fc600078e0006 */
[----:B------:R-:W-:Y:S02]  /*01a0*/  IADD3 R14, P1, PT, R6, 0x10, RZ ;  /* 0x00000010060e7810 */ /* 0x000fe40007f3e0ff */
[----:B------:R-:W-:Y:S01]  /*01b0*/  IADD3 R6, PT, PT, -R5, RZ, RZ ;  /* 0x000000ff05067210 */ /* 0x000fe20007ffe1ff */
[----:B--2---:R-:W-:Y:S01]  /*01c0*/  IMAD.WIDE R16, R0, 0x1c, R12 ;  /* 0x0000001c00107825 */ /* 0x004fe200078e020c */
[----:B------:R-:W-:Y:S02]  /*01d0*/  IADD3.X R15, PT, PT, RZ, R7, RZ, P1, !PT ;  /* 0x00000007ff0f7210 */ /* 0x000fe40000ffe4ff */
[----:B------:R-:W-:-:S07]  /*01e0*/  MOV R7, R3 ;  /* 0x0000000300077202 */ /* 0x000fce0000000f00 */
.L_x_1:
[C-C-:B------:R-:W-:Y:S01]  /*01f0*/  IMAD.WIDE R26, R7.reuse, 0x4, R12.reuse ;  /* 0x00000004071a7825 */ /* 0x140fe200078e020c */
[----:B0-----:R-:W2:Y:S03]  /*0200*/  LDG.E R25, desc[UR4][R14.64+-0x10] ;  /* 0xfffff0040e197981 */ /* 0x001ea6000c1e1900 */
[----:B------:R-:W-:Y:S01]  /*0210*/  IMAD.WIDE R8, R0, 0x4, R12 ;  /* 0x0000000400087825 */ /* 0x000fe200078e020c */
[----:B------:R-:W3:Y:S04]  /*0220*/  LDG.E R22, desc[UR4][R14.64+-0xc] ;  /* 0xfffff4040e167981 */ /* 0x000ee8000c1e1900 */
[----:B------:R-:W2:Y:S01]  /*0230*/  LDG.E R26, desc[UR4][R26.64] ;  /* 0x000000041a1a7981 */ /* 0x000ea2000c1e1900 */
[----:B------:R-:W-:-:S03]  /*0240*/  IMAD.WIDE R18, R7, 0x4, R8 ;  /* 0x0000000407127825 */ /* 0x000fc600078e0208 */
[----:B------:R-:W4:Y:S04]  /*0250*/  LDG.E R24, desc[UR4][R14.64+-0x8] ;  /* 0xfffff8040e187981 */ /* 0x000f28000c1e1900 */
[----:B------:R0:W3:Y:S01]  /*0260*/  LDG.E R23, desc[UR4][R18.64] ;  /* 0x0000000412177981 */ /* 0x0000e2000c1e1900 */
[----:B------:R-:W-:-:S04]  /*0270*/  IMAD.WIDE R8, R0, 0x8, R12 ;  /* 0x0000000800087825 */ /* 0x000fc800078e020c */
[----:B------:R-:W-:-:S06]  /*0280*/  IMAD.WIDE R10, R7, 0x4, R8 ;  /* 0x00000004070a7825 */ /* 0x000fcc00078e0208 */
[----:B------:R-:W4:Y:S01]  /*0290*/  LDG.E R11, desc[UR4][R10.64] ;  /* 0x000000040a0b7981 */ /* 0x000f22000c1e1900 */
[----:B------:R-:W-:-:S04]  /*02a0*/  IMAD.WIDE R8, R0, 0xc, R12 ;  /* 0x0000000c00087825 */ /* 0x000fc800078e020c */
[----:B------:R-:W-:Y:S02]  /*02b0*/  IMAD.WIDE R28, R7, 0x4, R8 ;  /* 0x00000004071c7825 */ /* 0x000fe400078e0208 */
[----:B------:R-:W5:Y:S04]  /*02c0*/  LDG.E R9, desc[UR4][R14.64+-0x4] ;  /* 0xfffffc040e097981 */ /* 0x000f68000c1e1900 */
[----:B------:R3:W5:Y:S01]  /*02d0*/  LDG.E R10, desc[UR4][R28.64] ;  /* 0x000000041c0a7981 */ /* 0x000762000c1e1900 */
[----:B0-----:R-:W-:-:S04]  /*02e0*/  IMAD.WIDE R18, R0, 0x10, R12 ;  /* 0x0000001000127825 */ /* 0x001fc800078e020c */
[----:B------:R-:W-:-:S06]  /*02f0*/  IMAD.WIDE R18, R7, 0x4, R18 ;  /* 0x0000000407127825 */ /* 0x000fcc00078e0212 */
[----:B------:R0:W5:Y:S01]  /*0300*/  LDG.E R18, desc[UR4][R18.64] ;  /* 0x0000000412127981 */ /* 0x000162000c1e1900 */
[----:B--2---:R-:W-:-:S03]  /*0310*/  FFMA R26, -R25, R26, R20 ;  /* 0x0000001a191a7223 */ /* 0x004fc60000000114 */
[----:B------:R-:W2:Y:S01]  /*0320*/  LDG.E R25, desc[UR4][R14.64] ;  /* 0x000000040e197981 */ /* 0x000ea2000c1e1900 */
[----:B------:R-:W-:-:S04]  /*0330*/  FADD R8, -R26, R21 ;  /* 0x000000151a087221 */ /* 0x000fc80000000100 */
[----:B------:R-:W-:Y:S01]  /*0340*/  FADD R27, R8, -R21 ;  /* 0x80000015081b7221 */ /* 0x000fe20000000000 */
[----:B------:R-:W-:-:S04]  /*0350*/  IMAD.WIDE R20, R0, 0x14, R12 ;  /* 0x0000001400147825 */ /* 0x000fc800078e020c */
[----:B------:R-:W-:Y:S01]  /*0360*/  FADD R27, R26, R27 ;  /* 0x0000001b1a1b7221 */ /* 0x000fe20000000000 */
[----:B------:R-:W-:-:S04]  /*0370*/  IMAD.WIDE R20, R7, 0x4, R20 ;  /* 0x0000000407147825 */ /* 0x000fc800078e0214 */
[----:B---3--:R-:W-:Y:S02]  /*0380*/  FFMA R29, -R22, R23, R27 ;  /* 0x00000017161d7223 */ /* 0x008fe4000000011b */
[----:B------:R-:W3:Y:S04]  /*0390*/  LDG.E R27, desc[UR4][R14.64+0x4] ;  /* 0x000004040e1b7981 */ /* 0x000ee8000c1e1900 */
[----:B------:R1:W3:Y:S01]  /*03a0*/  LDG.E R26, desc[UR4][R20.64] ;  /* 0x00000004141a7981 */ /* 0x0002e2000c1e1900 */
[----:B------:R-:W-:-:S04]  /*03b0*/  IMAD.WIDE R22, R0, 0x18, R12 ;  /* 0x0000001800167825 */ /* 0x000fc800078e020c */
[----:B0-----:R-:W-:Y:S01]  /*03c0*/  FADD R19, R8, -R29 ;  /* 0x8000001d08137221 */ /* 0x001fe20000000000 */
[----:B------:R-:W-:-:S04]  /*03d0*/  IMAD.WIDE R22, R7, 0x4, R22 ;  /* 0x0000000407167825 */ /* 0x000fc800078e0216 */
[----:B------:R-:W-:Y:S02]  /*03e0*/  FADD R28, -R8, R19 ;  /* 0x00000013081c7221 */ /* 0x000fe40000000100 */
[----:B------:R-:W3:Y:S04]  /*03f0*/  LDG.E R8, desc[UR4][R14.64+0x8] ;  /* 0x000008040e087981 */ /* 0x000ee8000c1e1900 */
[----:B------:R-:W3:Y:S01]  /*0400*/  LDG.E R22, desc[UR4][R22.64] ;  /* 0x0000000416167981 */ /* 0x000ee2000c1e1900 */
[----:B-1----:R-:W-:-:S04]  /*0410*/  IMAD.WIDE R20, R7, 0x4, R16 ;  /* 0x0000000407147825 */ /* 0x002fc800078e0210 */
[----:B------:R-:W-:-:S04]  /*0420*/  FADD R29, R29, R28 ;  /* 0x0000001c1d1d7221 */ /* 0x000fc80000000000 */
[----:B----4-:R-:W-:Y:S01]  /*0430*/  FFMA R28, -R24, R11, R29 ;  /* 0x0000000b181c7223 */ /* 0x010fe2000000011d */
[----:B------:R-:W4:Y:S04]  /*0440*/  LDG.E R20, desc[UR4][R20.64] ;  /* 0x0000000414147981 */ /* 0x000f28000c1e1900 */
[----:B------:R0:W4:Y:S01]  /*0450*/  LDG.E R11, desc[UR4][R14.64+0xc] ;  /* 0x00000c040e0b7981 */ /* 0x000122000c1e1900 */
[----:B------:R-:W-:-:S04]  /*0460*/  FADD R24, R19, -R28 ;  /* 0x8000001c13187221 */ /* 0x000fc80000000000 */
[----:B------:R-:W-:-:S04]  /*0470*/  FADD R19, -R19, R24 ;  /* 0x0000001813137221 */ /* 0x000fc80000000100 */
[----:B------:R-:W-:-:S04]  /*0480*/  FADD R28, R28, R19 ;  /* 0x000000131c1c7221 */ /* 0x000fc80000000000 */
[----:B-----5:R-:W-:-:S04]  /*0490*/  FFMA R9, -R9, R10, R28 ;  /* 0x0000000a09097223 */ /* 0x020fc8000000011c */
[----:B------:R-:W-:-:S04]  /*04a0*/  FADD R19, R24, -R9 ;  /* 0x8000000918137221 */ /* 0x000fc80000000000 */
[----:B------:R-:W-:-:S04]  /*04b0*/  FADD R24, -R24, R19 ;  /* 0x0000001318187221 */ /* 0x000fc80000000100 */
[----:B------:R-:W-:Y:S01]  /*04c0*/  FADD R24, R9, R24 ;  /* 0x0000001809187221 */ /* 0x000fe20000000000 */
[----:B------:R-:W-:-:S04]  /*04d0*/  IADD3 R6, PT, PT, R6, 0x8, RZ ;  /* 0x0000000806067810 */ /* 0x000fc80007ffe0ff */
[----:B------:R-:W-:Y:S02]  /*04e0*/  ISETP.NE.AND P1, PT, R6, RZ, PT ;  /* 0x000000ff0600720c */ /* 0x000fe40003f25270 */
[----:B0-----:R-:W-:Y:S02]  /*04f0*/  IADD3 R14, P2, PT, R14, 0x20, RZ ;  /* 0x000000200e0e7810 */ /* 0x001fe40007f5e0ff */
[----:B------:R-:W-:Y:S02]  /*0500*/  LEA R7, R0, R7, 0x3 ;  /* 0x0000000700077211 */ /* 0x000fe400078e18ff */
[----:B------:R-:W-:Y:S01]  /*0510*/  IADD3.X R15, PT, PT, RZ, R15, RZ, P2, !PT ;  /* 0x0000000fff0f7210 */ /* 0x000fe200017fe4ff */
[----:B--2---:R-:W-:-:S04]  /*0520*/  FFMA R18, -R25, R18, R24 ;  /* 0x0000001219127223 */ /* 0x004fc80000000118 */
[----:B------:R-:W-:-:S04]  /*0530*/  FADD R10, R19, -R18 ;  /* 0x80000012130a7221 */ /* 0x000fc80000000000 */
[----:B------:R-:W-:-:S04]  /*0540*/  FADD R19, -R19, R10 ;  /* 0x0000000a13137221 */ /* 0x000fc80000000100 */
[----:B------:R-:W-:-:S04]  /*0550*/  FADD R18, R18, R19 ;  /* 0x0000001312127221 */ /* 0x000fc80000000000 */
[----:B---3--:R-:W-:-:S04]  /*0560*/  FFMA R27, -R27, R26, R18 ;  /* 0x0000001a1b1b7223 */ /* 0x008fc80000000112 */
[----:B------:R-:W-:-:S04]  /*0570*/  FADD R9, R10, -R27 ;  /* 0x8000001b0a097221 */ /* 0x000fc80000000000 */
[----:B------:R-:W-:-:S04]  /*0580*/  FADD R10, -R10, R9 ;  /* 0x000000090a0a7221 */ /* 0x000fc80000000100 */
[----:B------:R-:W-:-:S04]  /*0590*/  FADD R27, R27, R10 ;  /* 0x0000000a1b1b7221 */ /* 0x000fc80000000000 */
[----:B------:R-:W-:-:S04]  /*05a0*/  FFMA R8, -R8, R22, R27 ;  /* 0x0000001608087223 */ /* 0x000fc8000000011b */
[----:B------:R-:W-:-:S04]  /*05b0*/  FADD R10, R9, -R8 ;  /* 0x80000008090a7221 */ /* 0x000fc80000000000 */
[----:B------:R-:W-:-:S04]  /*05c0*/  FADD R9, -R9, R10 ;  /* 0x0000000a09097221 */ /* 0x000fc80000000100 */
[----:B------:R-:W-:-:S04]  /*05d0*/  FADD R8, R8, R9 ;  /* 0x0000000908087221 */ /* 0x000fc80000000000 */
[----:B----4-:R-:W-:-:S04]  /*05e0*/  FFMA R11, -R11, R20, R8 ;  /* 0x000000140b0b7223 */ /* 0x010fc80000000108 */
[----:B------:R-:W-:-:S04]  /*05f0*/  FADD R21, R10, -R11 ;  /* 0x8000000b0a157221 */ /* 0x000fc80000000000 */
[----:B------:R-:W-:-:S04]  /*0600*/  FADD R10, -R10, R21 ;  /* 0x000000150a0a7221 */ /* 0x000fc80000000100 */
[----:B------:R-:W-:Y:S01]  /*0610*/  FADD R20, R11, R10 ;  /* 0x0000000a0b147221 */ /* 0x000fe20000000000 */
[----:B------:R-:W-:Y:S06]  /*0620*/  @P1 BRA `(.L_x_1) ;  /* 0xfffffff800f01947 */ /* 0x000fec000383ffff */
.L_x_0:
[----:B------:R-:W-:Y:S05]  /*0630*/  @!P0 BRA `(.L_x_2) ;  /* 0x0000000400508947 */ /* 0x000fea0003800000 */
[----:B------:R-:W-:Y:S02]  /*0640*/  ISETP.GE.U32.AND P1, PT, R2, 0x4, PT ;  /* 0x000000040200780c */ /* 0x000fe40003f26070 */
[----:B------:R-:W-:-:S04]  /*0650*/  LOP3.LUT R16, R0, 0x3, RZ, 0xc0, !PT ;  /* 0x0000000300107812 */ /* 0x000fc800078ec0ff */
[----:B------:R-:W-:-:S07]  /*0660*/  ISETP.NE.AND P0, PT, R16, RZ, PT ;  /* 0x000000ff1000720c */ /* 0x000fce0003f05270 */
[----:B------:R-:W-:Y:S06]  /*0670*/  @!P1 BRA `(.L_x_3) ;  /* 0x00000000009c9947 */ /* 0x000fec0003800000 */
[----:B------:R-:W1:Y:S01]  /*0680*/  LDC.64 R10, c[0x0][0x380] ;  /* 0x0000e000ff0a7b82 */ /* 0x000e620000000a00 */
[----:B------:R-:W2:Y:S01]  /*0690*/  LDCU.64 UR6, c[0x0][0x380] ;  /* 0x00007000ff0677ac */ /* 0x000ea20008000a00 */
[----:B------:R-:W-:Y:S01]  /*06a0*/  IADD3 R7, PT, PT, R4, R5, RZ ;  /* 0x0000000504077210 */ /* 0x000fe20007ffe0ff */
[----:B------:R-:W-:-:S05]  /*06b0*/  IMAD R9, R5, R0, R3 ;  /* 0x0000000005097224 */ /* 0x000fca00078e0203 */
[----:B------:R-:W3:Y:S01]  /*06c0*/  LDC.64 R12, c[0x0][0x388] ;  /* 0x0000e200ff0c7b82 */ /* 0x000ee20000000a00 */
[----:B-1----:R-:W-:Y:S01]  /*06d0*/  IMAD.WIDE.U32 R10, R7, 0x4, R10 ;  /* 0x00000004070a7825 */ /* 0x002fe200078e000a */
[----:B------:R-:W-:-:S04]  /*06e0*/  IADD3 R7, P1, PT, R4, R5, RZ ;  /* 0x0000000504077210 */ /* 0x000fc80007f3e0ff */
[----:B0-----:R0:W4:Y:S01]  /*06f0*/  LDG.E R17, desc[UR4][R10.64] ;  /* 0x000000040a117981 */ /* 0x001122000c1e1900 */
[----:B---3--:R-:W-:-:S05]  /*0700*/  IMAD.WIDE R12, R9, 0x4, R12 ;  /* 0x00000004090c7825 */ /* 0x008fca00078e020c */
[----:B------:R-:W4:Y:S01]  /*0710*/  LDG.E R2, desc[UR4][R12.64] ;  /* 0x000000040c027981 */ /* 0x000f22000c1e1900 */
[----:B------:R-:W-:Y:S02]  /*0720*/  IADD3.X R8, PT, PT, RZ, RZ, RZ, P1, !PT ;  /* 0x000000ffff087210 */ /* 0x000fe40000ffe4ff */
[----:B--2---:R-:W-:Y:S01]  /*0730*/  LEA R6, P1, R7, UR6, 0x2 ;  /* 0x0000000607067c11 */ /* 0x004fe2000f8210ff */
[----:B------:R-:W-:-:S03]  /*0740*/  IMAD.WIDE R14, R0, 0x4, R12 ;  /* 0x00000004000e7825 */ /* 0x000fc600078e020c */
[----:B------:R-:W-:Y:S02]  /*0750*/  LEA.HI.X R7, R7, UR7, R8, 0x2, P1 ;  /* 0x0000000707077c11 */ /* 0x000fe400088f1408 */
[----:B------:R-:W2:Y:S04]  /*0760*/  LDG.E R19, desc[UR4][R14.64] ;  /* 0x000000040e137981 */ /* 0x000ea8000c1e1900 */
[----:B------:R-:W2:Y:S01]  /*0770*/  LDG.E R18, desc[UR4][R6.64+0x4] ;  /* 0x0000040406127981 */ /* 0x000ea2000c1e1900 */
[----:B------:R-:W-:-:S03]  /*0780*/  IMAD.WIDE R8, R0, 0x4, R14 ;  /* 0x0000000400087825 */ /* 0x000fc600078e020e */
[----:B------:R-:W3:Y:S04]  /*0790*/  LDG.E R23, desc[UR4][R6.64+0x8] ;  /* 0x0000080406177981 */ /* 0x000ee8000c1e1900 */
[----:B------:R-:W3:Y:S01]  /*07a0*/  LDG.E R22, desc[UR4][R8.64] ;  /* 0x0000000408167981 */ /* 0x000ee2000c1e1900 */
[----:B0-----:R-:W-:-:S03]  /*07b0*/  IMAD.WIDE R10, R0, 0x4, R8 ;  /* 0x00000004000a7825 */ /* 0x001fc600078e0208 */
[----:B------:R-:W5:Y:S04]  /*07c0*/  LDG.E R24, desc[UR4][R6.64+0xc] ;  /* 0x00000c0406187981 */ /* 0x000f68000c1e1900 */
[----:B------:R-:W5:Y:S01]  /*07d0*/  LDG.E R10, desc[UR4][R10.64] ;  /* 0x000000040a0a7981 */ /* 0x000f62000c1e1900 */
[----:B------:R-:W-:Y:S01]  /*07e0*/  IADD3 R5, PT, PT, R5, 0x4, RZ ;  /* 0x0000000405057810 */ /* 0x000fe20007ffe0ff */
[----:B----4-:R-:W-:-:S04]  /*07f0*/  FFMA R2, -R17, R2, R20 ;  /* 0x0000000211027223 */ /* 0x010fc80000000114 */
[----:B------:R-:W-:-:S04]  /*0800*/  FADD R12, R21, -R2 ;  /* 0x80000002150c7221 */ /* 0x000fc80000000000 */
[----:B------:R-:W-:-:S04]  /*0810*/  FADD R21, -R21, R12 ;  /* 0x0000000c15157221 */ /* 0x000fc80000000100 */
[----:B------:R-:W-:-:S04]  /*0820*/  FADD R21, R2, R21 ;  /* 0x0000001502157221 */ /* 0x000fc80000000000 */
        /* <DEDUP_REMOVED lines=8> */
[----:B-----5:R-:W-:-:S04]  /*08b0*/  FFMA R13, -R24, R10, R13 ;  /* 0x0000000a180d7223 */ /* 0x020fc8000000010d */
[----:B------:R-:W-:-:S04]  /*08c0*/  FADD R21, R2, -R13 ;  /* 0x8000000d02157221 */ /* 0x000fc80000000000 */
[----:B------:R-:W-:-:S04]  /*08d0*/  FADD R2, -R2, R21 ;  /* 0x0000001502027221 */ /* 0x000fc80000000100 */
[----:B------:R-:W-:-:S07]  /*08e0*/  FADD R20, R13, R2 ;  /* 0x000000020d147221 */ /* 0x000fce0000000000 */
.L_x_3:
[----:B------:R-:W-:Y:S05]  /*08f0*/  @!P0 BRA `(.L_x_2) ;  /* 0x0000000000a08947 */ /* 0x000fea0003800000 */
[----:B------:R-:W-:Y:S02]  /*0900*/  ISETP.NE.AND P1, PT, R16, 0x1, PT ;  /* 0x000000011000780c */ /* 0x000fe40003f25270 */
[----:B------:R-:W-:-:S04]  /*0910*/  LOP3.LUT R2, R0, 0x1, RZ, 0xc0, !PT ;  /* 0x0000000100027812 */ /* 0x000fc800078ec0ff */
[----:B------:R-:W-:-:S07]  /*0920*/  ISETP.NE.U32.AND P0, PT, R2, 0x1, PT ;  /* 0x000000010200780c */ /* 0x000fce0003f05070 */
[----:B------:R-:W-:Y:S06]  /*0930*/  @!P1 BRA `(.L_x_4) ;  /* 0x0000000000649947 */ /* 0x000fec0003800000 */
[----:B------:R-:W1:Y:S01]  /*0940*/  LDC.64 R6, c[0x0][0x380] ;  /* 0x0000e000ff067b82 */ /* 0x000e620000000a00 */
[----:B------:R-:W2:Y:S01]  /*0950*/  LDCU.64 UR6, c[0x0][0x380] ;  /* 0x00007000ff0677ac */ /* 0x000ea20008000a00 */
[----:B------:R-:W-:Y:S01]  /*0960*/  IADD3 R11, PT, PT, R4, R5, RZ ;  /* 0x00000005040b7210 */ /* 0x000fe20007ffe0ff */
[----:B------:R-:W-:-:S05]  /*0970*/  IMAD R13, R5, R0, R3 ;  /* 0x00000000050d7224 */ /* 0x000fca00078e0203 */
[----:B------:R-:W3:Y:S01]  /*0980*/  LDC.64 R8, c[0x0][0x388] ;  /* 0x0000e200ff087b82 */ /* 0x000ee20000000a00 */
[----:B-1----:R-:W-:Y:S01]  /*0990*/  IMAD.WIDE.U32 R6, R11, 0x4, R6 ;  /* 0x000000040b067825 */ /* 0x002fe200078e0006 */
[----:B------:R-:W-:-:S05]  /*09a0*/  IADD3 R11, P1, PT, R4, R5, RZ ;  /* 0x00000005040b7210 */ /* 0x000fca0007f3e0ff */
[----:B0-----:R-:W4:Y:S01]  /*09b0*/  LDG.E R7, desc[UR4][R6.64] ;  /* 0x0000000406077981 */ /* 0x001f22000c1e1900 */
[----:B---3--:R-:W-:Y:S01]  /*09c0*/  IMAD.WIDE R8, R13, 0x4, R8 ;  /* 0x000000040d087825 */ /* 0x008fe200078e0208 */
[----:B------:R-:W-:-:S04]  /*09d0*/  IADD3.X R12, PT, PT, RZ, RZ, RZ, P1, !PT ;  /* 0x000000ffff0c7210 */ /* 0x000fc80000ffe4ff */
[----:B------:R-:W4:Y:S01]  /*09e0*/  LDG.E R2, desc[UR4][R8.64] ;  /* 0x0000000408027981 */ /* 0x000f22000c1e1900 */
[----:B--2---:R-:W-:-:S04]  /*09f0*/  LEA R10, P1, R11, UR6, 0x2 ;  /* 0x000000060b0a7c11 */ /* 0x004fc8000f8210ff */
[----:B------:R-:W-:Y:S01]  /*0a00*/  LEA.HI.X R11, R11, UR7, R12, 0x2, P1 ;  /* 0x000000070b0b7c11 */ /* 0x000fe200088f140c */
[----:B------:R-:W-:-:S04]  /*0a10*/  IMAD.WIDE R12, R0, 0x4, R8 ;  /* 0x00000004000c7825 */ /* 0x000fc800078e0208 */
[----:B------:R-:W2:Y:S04]  /*0a20*/  LDG.E R10, desc[UR4][R10.64+0x4] ;  /* 0x000004040a0a7981 */ /* 0x000ea8000c1e1900 */
[----:B------:R-:W2:Y:S01]  /*0a30*/  LDG.E R12, desc[UR4][R12.64] ;  /* 0x000000040c0c7981 */ /* 0x000ea2000c1e1900 */
        /* <DEDUP_REMOVED lines=8> */
[----:B------:R-:W-:-:S07]  /*0ac0*/  FADD R20, R7, R14 ;  /* 0x0000000e07147221 */ /* 0x000fce0000000000 */
.L_x_4:
[----:B------:R-:W-:Y:S05]  /*0ad0*/  @P0 BRA `(.L_x_2) ;  /* 0x0000000000280947 */ /* 0x000fea0003800000 */
[----:B------:R-:W1:Y:S01]  /*0ae0*/  LDC.64 R6, c[0x0][0x380] ;  /* 0x0000e000ff067b82 */ /* 0x000e620000000a00 */
[----:B------:R-:W-:Y:S01]  /*0af0*/  IADD3 R11, PT, PT, R4, R5, RZ ;  /* 0x00000005040b7210 */ /* 0x000fe20007ffe0ff */
[----:B------:R-:W-:-:S06]  /*0b00*/  IMAD R5, R5, R0, R3 ;  /* 0x0000000005057224 */ /* 0x000fcc00078e0203 */
[----:B------:R-:W2:Y:S01]  /*0b10*/  LDC.64 R8, c[0x0][0x388] ;  /* 0x0000e200ff087b82 */ /* 0x000ea20000000a00 */
[----:B-1----:R-:W-:-:S06]  /*0b20*/  IMAD.WIDE.U32 R6, R11, 0x4, R6 ;  /* 0x000000040b067825 */ /* 0x002fcc00078e0006 */
[----:B0-----:R-:W3:Y:S01]  /*0b30*/  LDG.E R7, desc[UR4][R6.64] ;  /* 0x0000000406077981 */ /* 0x001ee2000c1e1900 */
[----:B--2---:R-:W-:-:S06]  /*0b40*/  IMAD.WIDE R8, R5, 0x4, R8 ;  /* 0x0000000405087825 */ /* 0x004fcc00078e0208 */
[----:B------:R-:W3:Y:S02]  /*0b50*/  LDG.E R8, desc[UR4][R8.64] ;  /* 0x0000000408087981 */ /* 0x000ee4000c1e1900 */
[----:B---3--:R-:W-:-:S04]  /*0b60*/  FFMA R20, -R7, R8, R20 ;  /* 0x0000000807147223 */ /* 0x008fc80000000114 */
[----:B------:R-:W-:-:S07]  /*0b70*/  FADD R21, R21, -R20 ;  /* 0x8000001415157221 */ /* 0x000fce0000000000 */
.L_x_2:
[----:B------:R-:W1:Y:S01]  /*0b80*/  LDC.64 R6, c[0x0][0x390] ;  /* 0x0000e400ff067b82 */ /* 0x000e620000000a00 */
[----:B------:R-:W-:-:S05]  /*0b90*/  IADD3 R3, PT, PT, R3, R4, RZ ;  /* 0x0000000403037210 */ /* 0x000fca0007ffe0ff */
[----:B-1----:R-:W-:-:S05]  /*0ba0*/  IMAD.WIDE R2, R3, 0x4, R6 ;  /* 0x0000000403027825 */ /* 0x002fca00078e0206 */
[----:B0-----:R-:W-:Y:S01]  /*0bb0*/  STG.E desc[UR4][R2.64], R21 ;  /* 0x0000001502007986 */ /* 0x001fe2000c101904 */
[----:B------:R-:W-:Y:S05]  /*0bc0*/  EXIT ;  /* 0x000000000000794d */ /* 0x000fea0003800000 */
.L_x_5:
[----:B------:R-:W-:-:S00]  /*0bd0*/  BRA `(.L_x_5) ;  /* 0xfffffffc00fc7947 */ /* 0x000fc0000383ffff */
[----:B------:R-:W-:-:S00]  /*0be0*/  NOP ;  /* 0x0000000000007918 */ /* 0x000fc00000000000 */
        /* <DEDUP_REMOVED lines=9> */
.L_x_6:


//--------------------- .nv.shared.reserved.0     --------------------------
	.section	.nv.shared.reserved.0,"aw",@nobits
	.weak		__nv_reservedSMEM_offset_0_alias
	.size		__nv_reservedSMEM_offset_0_alias, 0, 64
	.other		__nv_reservedSMEM_offset_0_alias,@"STO_CUDA_RESERVED_SHARED STV_DEFAULT"
__nv_reservedSMEM_offset_0_alias:
	.zero		0
	.zero		64


//--------------------- .nv.constant0._Z18matMultCUDAKernel1PKfS0_Pfi --------------------------
	.section	.nv.constant0._Z18matMultCUDAKernel1PKfS0_Pfi,"a",@progbits
	.sectionflags	@""
	.align	4
.nv.constant0._Z18matMultCUDAKernel1PKfS0_Pfi:
	.zero		924


//--------------------- SYMBOLS --------------------------

	.type		.nv.reservedSmem.offset0,@object
	.size		.nv.reservedSmem.offset0,0x4
